	.headerflags	@"EF_CUDA_TEXMODE_UNIFIED EF_CUDA_64BIT_ADDRESS EF_CUDA_ACCELERATORS EF_CUDA_SM90 EF_CUDA_VIRTUAL_SM(EF_CUDA_SM90)"
	.elftype	@"ET_EXEC"


//--------------------- .nv.info                  --------------------------
	.section	.nv.info,"",@"SHT_CUDA_INFO"
	.align	4


	//----- nvinfo : EIATTR_REGCOUNT
	.align		4
        /*0000*/ 	.byte	0x04, 0x2f
        /*0002*/ 	.short	(.L_1 - .L_0)
	.align		4
.L_0:
        /*0004*/ 	.word	index@(triton_poi_fused_convolution_34)
        /*0008*/ 	.word	0x00000012


	//----- nvinfo : EIATTR_MIN_STACK_SIZE
	.align		4
.L_1:
        /*000c*/ 	.byte	0x04, 0x12
        /*000e*/ 	.short	(.L_3 - .L_2)
	.align		4
.L_2:
        /*0010*/ 	.word	index@(triton_poi_fused_convolution_34)
        /*0014*/ 	.word	0x00000000


	//----- nvinfo : EIATTR_FRAME_SIZE
	.align		4
.L_3:
        /*0018*/ 	.byte	0x04, 0x11
        /*001a*/ 	.short	(.L_5 - .L_4)
	.align		4
.L_4:
        /*001c*/ 	.word	index@(triton_poi_fused_convolution_34)
        /*0020*/ 	.word	0x00000000


	//----- nvinfo : EIATTR_MIN_STACK_SIZE
	.align		4
.L_5:
        /*0024*/ 	.byte	0x04, 0x12
        /*0026*/ 	.short	(.L_7 - .L_6)
	.align		4
.L_6:
        /*0028*/ 	.word	index@(triton_poi_fused_convolution_34)
        /*002c*/ 	.word	0x00000000
.L_7:


//--------------------- .nv.info.triton_poi_fused_convolution_34 --------------------------
	.section	.nv.info.triton_poi_fused_convolution_34,"",@"SHT_CUDA_INFO"
	.sectionflags	@""
	.align	4


	//----- nvinfo : EIATTR_CUDA_API_VERSION
	.align		4
        /*0000*/ 	.byte	0x04, 0x37
        /*0002*/ 	.short	(.L_9 - .L_8)
.L_8:
        /*0004*/ 	.word	0x0000007c


	//----- nvinfo : EIATTR_KPARAM_INFO
	.align		4
.L_9:
        /*0008*/ 	.byte	0x04, 0x17
        /*000a*/ 	.short	(.L_11 - .L_10)
.L_10:
        /*000c*/ 	.word	0x00000000
        /*0010*/ 	.short	0x0002
        /*0012*/ 	.short	0x0010
        /*0014*/ 	.byte	0x00, 0xf0, 0x11, 0x00


	//----- nvinfo : EIATTR_KPARAM_INFO
	.align		4
.L_11:
        /*0018*/ 	.byte	0x04, 0x17
        /*001a*/ 	.short	(.L_13 - .L_12)
.L_12:
        /*001c*/ 	.word	0x00000000
        /*0020*/ 	.short	0x0001
        /*0022*/ 	.short	0x0008
        /*0024*/ 	.byte	0x00, 0xf4, 0x21, 0x00


	//----- nvinfo : EIATTR_KPARAM_INFO
	.align		4
.L_13:
        /*0028*/ 	.byte	0x04, 0x17
        /*002a*/ 	.short	(.L_15 - .L_14)
.L_14:
        /*002c*/ 	.word	0x00000000
        /*0030*/ 	.short	0x0000
        /*0032*/ 	.short	0x0000
        /*0034*/ 	.byte	0x00, 0xf4, 0x21, 0x00


	//----- nvinfo : EIATTR_SPARSE_MMA_MASK
	.align		4
.L_15:
        /*0038*/ 	.byte	0x03, 0x50
        /*003a*/ 	.short	0x0000


	//----- nvinfo : EIATTR_MAXREG_COUNT
	.align		4
        /*003c*/ 	.byte	0x03, 0x1b
        /*003e*/ 	.short	0x00ff


	//----- nvinfo : EIATTR_EXIT_INSTR_OFFSETS
	.align		4
        /*0040*/ 	.byte	0x04, 0x1c
        /*0042*/ 	.short	(.L_17 - .L_16)


	//   ....[0]....
.L_16:
        /*0044*/ 	.word	0x000001d0


	//----- nvinfo : EIATTR_REQNTID
	.align		4
.L_17:
        /*0048*/ 	.byte	0x04, 0x10
        /*004a*/ 	.short	(.L_19 - .L_18)
.L_18:
        /*004c*/ 	.word	0x00000080
        /*0050*/ 	.word	0x00000001
        /*0054*/ 	.word	0x00000001


	//----- nvinfo : EIATTR_CBANK_PARAM_SIZE
	.align		4
.L_19:
        /*0058*/ 	.byte	0x03, 0x19
        /*005a*/ 	.short	0x0014


	//----- nvinfo : EIATTR_PARAM_CBANK
	.align		4
        /*005c*/ 	.byte	0x04, 0x0a
        /*005e*/ 	.short	(.L_21 - .L_20)
	.align		4
.L_20:
        /*0060*/ 	.word	index@(.nv.constant0.triton_poi_fused_convolution_34)
        /*0064*/ 	.short	0x0210
        /*0066*/ 	.short	0x0014


	//----- nvinfo : EIATTR_SW_WAR
	.align		4
.L_21:
        /*0068*/ 	.byte	0x04, 0x36
        /*006a*/ 	.short	(.L_23 - .L_22)
.L_22:
        /*006c*/ 	.word	0x00000008
.L_23:


//--------------------- .nv.callgraph             --------------------------
	.section	.nv.callgraph,"",@"SHT_CUDA_CALLGRAPH"
	.align	4
	.sectionentsize	8
	.align		4
        /*0000*/ 	.word	0x00000000
	.align		4
        /*0004*/ 	.word	0xffffffff
	.align		4
        /*0008*/ 	.word	0x00000000
	.align		4
        /*000c*/ 	.word	0xfffffffe
	.align		4
        /*0010*/ 	.word	0x00000000
	.align		4
        /*0014*/ 	.word	0xfffffffd
	.align		4
        /*0018*/ 	.word	0x00000000
	.align		4
        /*001c*/ 	.word	0xfffffffc


//--------------------- .text.triton_poi_fused_convolution_34 --------------------------
	.section	.text.triton_poi_fused_convolution_34,"ax",@progbits
	.align	128
        .global         triton_poi_fused_convolution_34
        .type           triton_poi_fused_convolution_34,@function
        .size           triton_poi_fused_convolution_34,(.L_x_1 - triton_poi_fused_convolution_34)
        .other          triton_poi_fused_convolution_34,@"STO_CUDA_ENTRY STV_DEFAULT"
triton_poi_fused_convolution_34:
.text.triton_poi_fused_convolution_34:
[----:B------:R-:W-:Y:S01]  /*0000*/  LDC R1, c[0x0][0x28] ;  /* 0x00000a00ff017b82 */ /* 0x000fe20000000800 */
[----:B------:R-:W1:Y:S07]  /*0010*/  S2R R0, SR_TID.X ;  /* 0x0000000000007919 */ /* 0x000e6e0000002100 */
[----:B------:R-:W2:Y:S01]  /*0020*/  LDC.64 R4, c[0x0][0x218] ;  /* 0x00008600ff047b82 */ /* 0x000ea20000000a00 */
[----:B------:R-:W-:Y:S01]  /*0030*/  ULDC.64 UR4, c[0x0][0x208] ;  /* 0x0000820000047ab9 */ /* 0x000fe20000000a00 */
[----:B------:R-:W3:Y:S06]  /*0040*/  S2R R7, SR_CTAID.X ;  /* 0x0000000000077919 */ /* 0x000eec0000002500 */
[----:B------:R-:W4:Y:S01]  /*0050*/  LDC.64 R2, c[0x0][0x210] ;  /* 0x00008400ff027b82 */ /* 0x000f220000000a00 */
[----:B-1----:R-:W-:-:S04]  /*0060*/  SHF.L.U32 R0, R0, 0x2, RZ ;  /* 0x0000000200007819 */ /* 0x002fc800000006ff */
[----:B------:R-:W-:Y:S02]  /*0070*/  LOP3.LUT R0, R0, 0x1fc, RZ, 0xc0, !PT ;  /* 0x000001fc00007812 */ /* 0x000fe400078ec0ff */
[----:B---3--:R-:W-:Y:S02]  /*0080*/  SHF.R.S32.HI R6, RZ, 0x15, R7 ;  /* 0x00000015ff067819 */ /* 0x008fe40000011407 */
[----:B------:R-:W-:Y:S02]  /*0090*/  LEA R7, R7, R0, 0xa ;  /* 0x0000000007077211 */ /* 0x000fe400078e50ff */
[----:B------:R-:W-:-:S03]  /*00a0*/  SGXT R0, R6, 0x1 ;  /* 0x000000010600781a */ /* 0x000fc60000000200 */
[----:B----4-:R-:W-:Y:S01]  /*00b0*/  IMAD.WIDE R2, R7, 0x4, R2 ;  /* 0x0000000407027825 */ /* 0x010fe200078e0202 */
[----:B------:R-:W-:-:S04]  /*00c0*/  LEA.HI R0, R0, R7, RZ, 0x7 ;  /* 0x0000000700007211 */ /* 0x000fc800078f38ff */
[----:B------:R-:W-:Y:S01]  /*00d0*/  LOP3.LUT R0, R0, 0xffffff80, RZ, 0xc0, !PT ;  /* 0xffffff8000007812 */ /* 0x000fe200078ec0ff */
[----:B------:R-:W3:Y:S03]  /*00e0*/  LDG.E.128 R12, desc[UR4][R2.64+0x800] ;  /* 0x00080004020c7981 */ /* 0x000ee6000c1e1d00 */
[----:B------:R-:W-:-:S05]  /*00f0*/  IADD3 R9, R7, -R0, RZ ;  /* 0x8000000007097210 */ /* 0x000fca0007ffe0ff */
[----:B--2---:R-:W-:Y:S02]  /*0100*/  IMAD.WIDE R4, R9, 0x4, R4 ;  /* 0x0000000409047825 */ /* 0x004fe400078e0204 */
[----:B------:R-:W2:Y:S04]  /*0110*/  LDG.E.128 R8, desc[UR4][R2.64] ;  /* 0x0000000402087981 */ /* 0x000ea8000c1e1d00 */
[----:B------:R-:W2:Y:S02]  /*0120*/  LDG.E.EL.128 R4, desc[UR4][R4.64] ;  /* 0x0000000404047981 */ /* 0x000ea4000c2e1d00 */
[--C-:B--2---:R-:W-:Y:S01]  /*0130*/  FADD R8, R8, R4.reuse ;  /* 0x0000000408087221 */ /* 0x104fe20000000000 */
[----:B---3--:R-:W-:Y:S01]  /*0140*/  FADD R12, R12, R4 ;  /* 0x000000040c0c7221 */ /* 0x008fe20000000000 */
[--C-:B------:R-:W-:Y:S01]  /*0150*/  FADD R9, R9, R5.reuse ;  /* 0x0000000509097221 */ /* 0x100fe20000000000 */
[----:B------:R-:W-:Y:S01]  /*0160*/  FADD R13, R13, R5 ;  /* 0x000000050d0d7221 */ /* 0x000fe20000000000 */
[--C-:B------:R-:W-:Y:S01]  /*0170*/  FADD R10, R10, R6.reuse ;  /* 0x000000060a0a7221 */ /* 0x100fe20000000000 */
[----:B------:R-:W-:Y:S01]  /*0180*/  FADD R14, R14, R6 ;  /* 0x000000060e0e7221 */ /* 0x000fe20000000000 */
[--C-:B------:R-:W-:Y:S01]  /*0190*/  FADD R11, R11, R7.reuse ;  /* 0x000000070b0b7221 */ /* 0x100fe20000000000 */
[----:B------:R-:W-:-:S04]  /*01a0*/  FADD R15, R15, R7 ;  /* 0x000000070f0f7221 */ /* 0x000fc80000000000 */
[----:B------:R-:W-:Y:S04]  /*01b0*/  STG.E.128 desc[UR4][R2.64], R8 ;  /* 0x0000000802007986 */ /* 0x000fe8000c101d04 */
[----:B------:R-:W-:Y:S01]  /*01c0*/  STG.E.128 desc[UR4][R2.64+0x800], R12 ;  /* 0x0008000c02007986 */ /* 0x000fe2000c101d04 */
[----:B------:R-:W-:Y:S05]  /*01d0*/  EXIT ;  /* 0x000000000000794d */ /* 0x000fea0003800000 */
.L_x_0:
[----:B------:R-:W-:-:S00]  /*01e0*/  BRA `(.L_x_0) ;  /* 0xfffffffc00fc7947 */ /* 0x000fc0000383ffff */
[----:B------:R-:W-:-:S00]  /*01f0*/  NOP ;  /* 0x0000000000007918 */ /* 0x000fc00000000000 */
        /* <DEDUP_REMOVED lines=8> */
.L_x_1:


//--------------------- .nv.constant0.triton_poi_fused_convolution_34 --------------------------
	.section	.nv.constant0.triton_poi_fused_convolution_34,"a",@progbits
	.sectionflags	@""
	.align	4
.nv.constant0.triton_poi_fused_convolution_34:
	.zero		548
